	.headerflags	@"EF_CUDA_TEXMODE_UNIFIED EF_CUDA_64BIT_ADDRESS EF_CUDA_ACCELERATORS EF_CUDA_SM90 EF_CUDA_VIRTUAL_SM(EF_CUDA_SM90)"
	.elftype	@"ET_EXEC"


//--------------------- .nv.info                  --------------------------
	.section	.nv.info,"",@"SHT_CUDA_INFO"
	.align	4


	//----- nvinfo : EIATTR_REGCOUNT
	.align		4
        /*0000*/ 	.byte	0x04, 0x2f
        /*0002*/ 	.short	(.L_3 - .L_2)
	.align		4
.L_2:
        /*0004*/ 	.word	index@(triton_poi_fused__native_batch_norm_legit_no_training_add_convolution_relu_96)
        /*0008*/ 	.word	0x00000020


	//----- nvinfo : EIATTR_MIN_STACK_SIZE
	.align		4
.L_3:
        /*000c*/ 	.byte	0x04, 0x12
        /*000e*/ 	.short	(.L_5 - .L_4)
	.align		4
.L_4:
        /*0010*/ 	.word	index@(triton_poi_fused__native_batch_norm_legit_no_training_add_convolution_relu_96)
        /*0014*/ 	.word	0x00000000


	//----- nvinfo : EIATTR_FRAME_SIZE
	.align		4
.L_5:
        /*0018*/ 	.byte	0x04, 0x11
        /*001a*/ 	.short	(.L_7 - .L_6)
	.align		4
.L_6:
        /*001c*/ 	.word	index@(triton_poi_fused__native_batch_norm_legit_no_training_add_convolution_relu_96)
        /*0020*/ 	.word	0x00000000


	//----- nvinfo : EIATTR_MIN_STACK_SIZE
	.align		4
.L_7:
        /*0024*/ 	.byte	0x04, 0x12
        /*0026*/ 	.short	(.L_9 - .L_8)
	.align		4
.L_8:
        /*0028*/ 	.word	index@(triton_poi_fused__native_batch_norm_legit_no_training_add_convolution_relu_96)
        /*002c*/ 	.word	0x00000000
.L_9:


//--------------------- .nv.info.triton_poi_fused__native_batch_norm_legit_no_training_add_convolution_relu_96 --------------------------
	.section	.nv.info.triton_poi_fused__native_batch_norm_legit_no_training_add_convolution_relu_96,"",@"SHT_CUDA_INFO"
	.sectionflags	@""
	.align	4


	//----- nvinfo : EIATTR_CUDA_API_VERSION
	.align		4
        /*0000*/ 	.byte	0x04, 0x37
        /*0002*/ 	.short	(.L_11 - .L_10)
.L_10:
        /*0004*/ 	.word	0x0000007c


	//----- nvinfo : EIATTR_KPARAM_INFO
	.align		4
.L_11:
        /*0008*/ 	.byte	0x04, 0x17
        /*000a*/ 	.short	(.L_13 - .L_12)
.L_12:
        /*000c*/ 	.word	0x00000000
        /*0010*/ 	.short	0x0008
        /*0012*/ 	.short	0x0040
        /*0014*/ 	.byte	0x00, 0xf0, 0x11, 0x00


	//----- nvinfo : EIATTR_KPARAM_INFO
	.align		4
.L_13:
        /*0018*/ 	.byte	0x04, 0x17
        /*001a*/ 	.short	(.L_15 - .L_14)
.L_14:
        /*001c*/ 	.word	0x00000000
        /*0020*/ 	.short	0x0007
        /*0022*/ 	.short	0x0038
        /*0024*/ 	.byte	0x00, 0xf4, 0x21, 0x00


	//----- nvinfo : EIATTR_KPARAM_INFO
	.align		4
.L_15:
        /*0028*/ 	.byte	0x04, 0x17
        /*002a*/ 	.short	(.L_17 - .L_16)
.L_16:
        /*002c*/ 	.word	0x00000000
        /*0030*/ 	.short	0x0006
        /*0032*/ 	.short	0x0030
        /*0034*/ 	.byte	0x00, 0xf4, 0x21, 0x00


	//----- nvinfo : EIATTR_KPARAM_INFO
	.align		4
.L_17:
        /*0038*/ 	.byte	0x04, 0x17
        /*003a*/ 	.short	(.L_19 - .L_18)
.L_18:
        /*003c*/ 	.word	0x00000000
        /*0040*/ 	.short	0x0005
        /*0042*/ 	.short	0x0028
        /*0044*/ 	.byte	0x00, 0xf4, 0x21, 0x00


	//----- nvinfo : EIATTR_KPARAM_INFO
	.align		4
.L_19:
        /*0048*/ 	.byte	0x04, 0x17
        /*004a*/ 	.short	(.L_21 - .L_20)
.L_20:
        /*004c*/ 	.word	0x00000000
        /*0050*/ 	.short	0x0004
        /*0052*/ 	.short	0x0020
        /*0054*/ 	.byte	0x00, 0xf4, 0x21, 0x00


	//----- nvinfo : EIATTR_KPARAM_INFO
	.align		4
.L_21:
        /*0058*/ 	.byte	0x04, 0x17
        /*005a*/ 	.short	(.L_23 - .L_22)
.L_22:
        /*005c*/ 	.word	0x00000000
        /*0060*/ 	.short	0x0003
        /*0062*/ 	.short	0x0018
        /*0064*/ 	.byte	0x00, 0xf4, 0x21, 0x00


	//----- nvinfo : EIATTR_KPARAM_INFO
	.align		4
.L_23:
        /*0068*/ 	.byte	0x04, 0x17
        /*006a*/ 	.short	(.L_25 - .L_24)
.L_24:
        /*006c*/ 	.word	0x00000000
        /*0070*/ 	.short	0x0002
        /*0072*/ 	.short	0x0010
        /*0074*/ 	.byte	0x00, 0xf4, 0x21, 0x00


	//----- nvinfo : EIATTR_KPARAM_INFO
	.align		4
.L_25:
        /*0078*/ 	.byte	0x04, 0x17
        /*007a*/ 	.short	(.L_27 - .L_26)
.L_26:
        /*007c*/ 	.word	0x00000000
        /*0080*/ 	.short	0x0001
        /*0082*/ 	.short	0x0008
        /*0084*/ 	.byte	0x00, 0xf4, 0x21, 0x00


	//----- nvinfo : EIATTR_KPARAM_INFO
	.align		4
.L_27:
        /*0088*/ 	.byte	0x04, 0x17
        /*008a*/ 	.short	(.L_29 - .L_28)
.L_28:
        /*008c*/ 	.word	0x00000000
        /*0090*/ 	.short	0x0000
        /*0092*/ 	.short	0x0000
        /*0094*/ 	.byte	0x00, 0xf4, 0x21, 0x00


	//----- nvinfo : EIATTR_SPARSE_MMA_MASK
	.align		4
.L_29:
        /*0098*/ 	.byte	0x03, 0x50
        /*009a*/ 	.short	0x0000


	//----- nvinfo : EIATTR_MAXREG_COUNT
	.align		4
        /*009c*/ 	.byte	0x03, 0x1b
        /*009e*/ 	.short	0x00ff


	//----- nvinfo : EIATTR_EXIT_INSTR_OFFSETS
	.align		4
        /*00a0*/ 	.byte	0x04, 0x1c
        /*00a2*/ 	.short	(.L_31 - .L_30)


	//   ....[0]....
.L_30:
        /*00a4*/ 	.word	0x00000870


	//----- nvinfo : EIATTR_REQNTID
	.align		4
.L_31:
        /*00a8*/ 	.byte	0x04, 0x10
        /*00aa*/ 	.short	(.L_33 - .L_32)
.L_32:
        /*00ac*/ 	.word	0x00000080
        /*00b0*/ 	.word	0x00000001
        /*00b4*/ 	.word	0x00000001


	//----- nvinfo : EIATTR_CBANK_PARAM_SIZE
	.align		4
.L_33:
        /*00b8*/ 	.byte	0x03, 0x19
        /*00ba*/ 	.short	0x0044


	//----- nvinfo : EIATTR_PARAM_CBANK
	.align		4
        /*00bc*/ 	.byte	0x04, 0x0a
        /*00be*/ 	.short	(.L_35 - .L_34)
	.align		4
.L_34:
        /*00c0*/ 	.word	index@(.nv.constant0.triton_poi_fused__native_batch_norm_legit_no_training_add_convolution_relu_96)
        /*00c4*/ 	.short	0x0210
        /*00c6*/ 	.short	0x0044


	//----- nvinfo : EIATTR_SW_WAR
	.align		4
.L_35:
        /*00c8*/ 	.byte	0x04, 0x36
        /*00ca*/ 	.short	(.L_37 - .L_36)
.L_36:
        /*00cc*/ 	.word	0x00000008
.L_37:


//--------------------- .nv.callgraph             --------------------------
	.section	.nv.callgraph,"",@"SHT_CUDA_CALLGRAPH"
	.align	4
	.sectionentsize	8
	.align		4
        /*0000*/ 	.word	0x00000000
	.align		4
        /*0004*/ 	.word	0xffffffff
	.align		4
        /*0008*/ 	.word	0x00000000
	.align		4
        /*000c*/ 	.word	0xfffffffe
	.align		4
        /*0010*/ 	.word	0x00000000
	.align		4
        /*0014*/ 	.word	0xfffffffd
	.align		4
        /*0018*/ 	.word	0x00000000
	.align		4
        /*001c*/ 	.word	0xfffffffc


//--------------------- .nv.constant4             --------------------------
	.section	.nv.constant4,"a",@progbits
	.align	8
	.align		8
.nv.constant4:
        /*0000*/ 	.dword	_$_str
	.align		8
        /*0008*/ 	.dword	_$_str_$_2


//--------------------- .text.triton_poi_fused__native_batch_norm_legit_no_training_add_convolution_relu_96 --------------------------
	.section	.text.triton_poi_fused__native_batch_norm_legit_no_training_add_convolution_relu_96,"ax",@progbits
	.align	128
        .global         triton_poi_fused__native_batch_norm_legit_no_training_add_convolution_relu_96
        .type           triton_poi_fused__native_batch_norm_legit_no_training_add_convolution_relu_96,@function
        .size           triton_poi_fused__native_batch_norm_legit_no_training_add_convolution_relu_96,(.L_x_1 - triton_poi_fused__native_batch_norm_legit_no_training_add_convolution_relu_96)
        .other          triton_poi_fused__native_batch_norm_legit_no_training_add_convolution_relu_96,@"STO_CUDA_ENTRY STV_DEFAULT"
triton_poi_fused__native_batch_norm_legit_no_training_add_convolution_relu_96:
.text.triton_poi_fused__native_batch_norm_legit_no_training_add_convolution_relu_96:
[----:B------:R-:W-:Y:S01]  /*0000*/  LDC R1, c[0x0][0x28] ;  /* 0x00000a00ff017b82 */ /* 0x000fe20000000800 */
[----:B------:R-:W1:Y:S01]  /*0010*/  S2R R0, SR_TID.X ;  /* 0x0000000000007919 */ /* 0x000e620000002100 */
[----:B------:R-:W-:-:S06]  /*0020*/  ULDC.64 UR4, c[0x0][0x208] ;  /* 0x0000820000047ab9 */ /* 0x000fcc0000000a00 */
[----:B------:R-:W2:Y:S01]  /*0030*/  LDC.64 R28, c[0x0][0x218] ;  /* 0x00008600ff1c7b82 */ /* 0x000ea20000000a00 */
[----:B------:R-:W3:Y:S07]  /*0040*/  S2R R3, SR_CTAID.X ;  /* 0x0000000000037919 */ /* 0x000eee0000002500 */
[----:B------:R-:W4:Y:S08]  /*0050*/  LDC.64 R26, c[0x0][0x210] ;  /* 0x00008400ff1a7b82 */ /* 0x000f300000000a00 */
[----:B------:R-:W5:Y:S08]  /*0060*/  LDC.64 R22, c[0x0][0x220] ;  /* 0x00008800ff167b82 */ /* 0x000f700000000a00 */
[----:B------:R-:W2:Y:S01]  /*0070*/  LDC.64 R24, c[0x0][0x230] ;  /* 0x00008c00ff187b82 */ /* 0x000ea20000000a00 */
[----:B-1----:R-:W-:-:S07]  /*0080*/  SHF.L.U32 R0, R0, 0x2, RZ ;  /* 0x0000000200007819 */ /* 0x002fce00000006ff */
[----:B------:R-:W1:Y:S01]  /*0090*/  LDC.64 R18, c[0x0][0x238] ;  /* 0x00008e00ff127b82 */ /* 0x000e620000000a00 */
[----:B---3--:R-:W-:Y:S02]  /*00a0*/  SHF.R.S32.HI R5, RZ, 0x15, R3 ;  /* 0x00000015ff057819 */ /* 0x008fe40000011403 */
[----:B------:R-:W-:Y:S02]  /*00b0*/  LOP3.LUT R0, R0, 0x1fc, RZ, 0xc0, !PT ;  /* 0x000001fc00007812 */ /* 0x000fe400078ec0ff */
[----:B------:R-:W-:Y:S02]  /*00c0*/  SGXT R5, R5, 0x1 ;  /* 0x000000010505781a */ /* 0x000fe40000000200 */
[----:B------:R-:W-:Y:S02]  /*00d0*/  LEA R0, R3, R0, 0xa ;  /* 0x0000000003007211 */ /* 0x000fe400078e50ff */
[----:B------:R-:W3:Y:S02]  /*00e0*/  LDC.64 R2, c[0x0][0x228] ;  /* 0x00008a00ff027b82 */ /* 0x000ee40000000a00 */
[----:B------:R-:W-:-:S04]  /*00f0*/  LEA.HI R5, R5, R0, RZ, 0x8 ;  /* 0x0000000005057211 */ /* 0x000fc800078f40ff */
[----:B------:R-:W-:Y:S02]  /*0100*/  SHF.R.S32.HI R21, RZ, 0x8, R5 ;  /* 0x00000008ff157819 */ /* 0x000fe40000011405 */
[----:B------:R-:W-:Y:S02]  /*0110*/  IADD3 R5, R5, 0x200, RZ ;  /* 0x0000020005057810 */ /* 0x000fe40007ffe0ff */
[----:B------:R-:W-:Y:S02]  /*0120*/  LEA.HI R4, R21, R21, RZ, 0x7 ;  /* 0x0000001515047211 */ /* 0x000fe400078f38ff */
[----:B------:R-:W-:Y:S02]  /*0130*/  SHF.R.S32.HI R5, RZ, 0x8, R5 ;  /* 0x00000008ff057819 */ /* 0x000fe40000011405 */
[----:B------:R-:W-:Y:S02]  /*0140*/  LOP3.LUT R4, R4, 0xffffff80, RZ, 0xc0, !PT ;  /* 0xffffff8004047812 */ /* 0x000fe400078ec0ff */
[----:B------:R-:W-:-:S02]  /*0150*/  LEA.HI R6, R5, R5, RZ, 0x7 ;  /* 0x0000000505067211 */ /* 0x000fc400078f38ff */
[----:B------:R-:W-:Y:S02]  /*0160*/  IADD3 R21, R21, -R4, RZ ;  /* 0x8000000415157210 */ /* 0x000fe40007ffe0ff */
[----:B------:R-:W-:-:S03]  /*0170*/  LOP3.LUT R6, R6, 0xffffff80, RZ, 0xc0, !PT ;  /* 0xffffff8006067812 */ /* 0x000fc600078ec0ff */
[----:B---3--:R-:W-:Y:S01]  /*0180*/  IMAD.WIDE R14, R21, 0x4, R2 ;  /* 0x00000004150e7825 */ /* 0x008fe200078e0202 */
[----:B------:R-:W-:-:S05]  /*0190*/  IADD3 R13, R5, -R6, RZ ;  /* 0x80000006050d7210 */ /* 0x000fca0007ffe0ff */
[----:B------:R-:W3:Y:S01]  /*01a0*/  LDG.E.EL R14, desc[UR4][R14.64] ;  /* 0x000000040e0e7981 */ /* 0x000ee2000c2e1900 */
[----:B------:R-:W-:-:S06]  /*01b0*/  IMAD.WIDE R16, R13, 0x4, R2 ;  /* 0x000000040d107825 */ /* 0x000fcc00078e0202 */
[----:B------:R-:W3:Y:S01]  /*01c0*/  LDG.E.EL R17, desc[UR4][R16.64] ;  /* 0x0000000410117981 */ /* 0x000ee2000c2e1900 */
[----:B--2---:R-:W-:-:S04]  /*01d0*/  IMAD.WIDE R6, R21, 0x4, R28 ;  /* 0x0000000415067825 */ /* 0x004fc800078e021c */
[----:B----4-:R-:W-:Y:S01]  /*01e0*/  IMAD.WIDE R26, R0, 0x4, R26 ;  /* 0x00000004001a7825 */ /* 0x010fe200078e021a */
[----:B------:R-:W2:Y:S03]  /*01f0*/  LDG.E.EL R3, desc[UR4][R6.64] ;  /* 0x0000000406037981 */ /* 0x000ea6000c2e1900 */
[----:B-----5:R-:W-:Y:S01]  /*0200*/  IMAD.WIDE R4, R21, 0x4, R22 ;  /* 0x0000000415047825 */ /* 0x020fe200078e0216 */
[----:B------:R-:W2:Y:S04]  /*0210*/  LDG.E.128 R8, desc[UR4][R26.64] ;  /* 0x000000041a087981 */ /* 0x000ea8000c1e1d00 */
[----:B------:R4:W5:Y:S01]  /*0220*/  LDG.E.EL R2, desc[UR4][R4.64] ;  /* 0x0000000404027981 */ /* 0x000962000c2e1900 */
[----:B------:R-:W-:-:S04]  /*0230*/  IMAD.WIDE R28, R13, 0x4, R28 ;  /* 0x000000040d1c7825 */ /* 0x000fc800078e021c */
[----:B------:R-:W-:Y:S01]  /*0240*/  IMAD.WIDE R22, R13, 0x4, R22 ;  /* 0x000000040d167825 */ /* 0x000fe200078e0216 */
[----:B------:R-:W2:Y:S03]  /*0250*/  LDG.E.EL R15, desc[UR4][R28.64] ;  /* 0x000000041c0f7981 */ /* 0x000ea6000c2e1900 */
[C---:B0---4-:R-:W-:Y:S01]  /*0260*/  IMAD.WIDE R4, R21.reuse, 0x4, R24 ;  /* 0x0000000415047825 */ /* 0x051fe200078e0218 */
[----:B------:R-:W4:Y:S03]  /*0270*/  LDG.E.EL R12, desc[UR4][R22.64] ;  /* 0x00000004160c7981 */ /* 0x000f26000c2e1900 */
[----:B-1----:R-:W-:Y:S01]  /*0280*/  IMAD.WIDE R20, R21, 0x4, R18 ;  /* 0x0000000415147825 */ /* 0x002fe200078e0212 */
[----:B------:R-:W2:Y:S05]  /*0290*/  LDG.E.EL R16, desc[UR4][R4.64] ;  /* 0x0000000404107981 */ /* 0x000eaa000c2e1900 */
[----:B------:R-:W2:Y:S04]  /*02a0*/  LDG.E.EL R21, desc[UR4][R20.64] ;  /* 0x0000000414157981 */ /* 0x000ea8000c2e1900 */
[----:B------:R-:W2:Y:S01]  /*02b0*/  LDG.E.128 R4, desc[UR4][R26.64+0x800] ;  /* 0x000800041a047981 */ /* 0x000ea2000c1e1d00 */
[----:B------:R-:W-:-:S04]  /*02c0*/  IMAD.WIDE R24, R13, 0x4, R24 ;  /* 0x000000040d187825 */ /* 0x000fc800078e0218 */
[----:B------:R-:W-:Y:S02]  /*02d0*/  IMAD.WIDE R18, R13, 0x4, R18 ;  /* 0x000000040d127825 */ /* 0x000fe400078e0212 */
[----:B------:R-:W2:Y:S04]  /*02e0*/  LDG.E.EL R24, desc[UR4][R24.64] ;  /* 0x0000000418187981 */ /* 0x000ea8000c2e1900 */
[----:B------:R0:W4:Y:S02]  /*02f0*/  LDG.E.EL R13, desc[UR4][R18.64] ;  /* 0x00000004120d7981 */ /* 0x000124000c2e1900 */
[----:B0-----:R-:W-:Y:S01]  /*0300*/  HFMA2.MMA R19, -RZ, RZ, 1.625, 0 ;  /* 0x3e800000ff137435 */ /* 0x001fe200000001ff */
[----:B---3--:R-:W-:-:S04]  /*0310*/  FADD R14, R14, 9.9999997473787516356e-06 ;  /* 0x3727c5ac0e0e7421 */ /* 0x008fc80000000000 */
[----:B------:R-:W0:Y:S01]  /*0320*/  MUFU.SQRT R20, R14 ;  /* 0x0000000e00147308 */ /* 0x000e220000002000 */
[----:B------:R-:W-:-:S07]  /*0330*/  FADD R17, R17, 9.9999997473787516356e-06 ;  /* 0x3727c5ac11117421 */ /* 0x000fce0000000000 */
[----:B------:R-:W1:Y:S01]  /*0340*/  MUFU.SQRT R28, R17 ;  /* 0x00000011001c7308 */ /* 0x000e620000002000 */
[C---:B0-----:R-:W-:Y:S02]  /*0350*/  FSETP.GT.AND P0, PT, R20.reuse, 8.50705917302346158658e+37, PT ;  /* 0x7e8000001400780b */ /* 0x041fe40003f04000 */
[----:B------:R-:W-:Y:S02]  /*0360*/  FSETP.GEU.AND P2, PT, R20, 1.175494350822287508e-38, PT ;  /* 0x008000001400780b */ /* 0x000fe40003f4e000 */
[C---:B-1----:R-:W-:Y:S02]  /*0370*/  FSETP.GT.AND P1, PT, R28.reuse, 8.50705917302346158658e+37, PT ;  /* 0x7e8000001c00780b */ /* 0x042fe40003f24000 */
[----:B------:R-:W-:-:S07]  /*0380*/  FSETP.GEU.AND P3, PT, R28, 1.175494350822287508e-38, PT ;  /* 0x008000001c00780b */ /* 0x000fce0003f6e000 */
[----:B------:R-:W-:-:S04]  /*0390*/  @P0 FMUL R20, R20, 0.25 ;  /* 0x3e80000014140820 */ /* 0x000fc80000400000 */
[----:B------:R-:W-:Y:S01]  /*03a0*/  @!P2 FMUL R20, R20, 16777216 ;  /* 0x4b8000001414a820 */ /* 0x000fe20000400000 */
[----:B------:R-:W-:-:S05]  /*03b0*/  @P1 FMUL R28, R28, 0.25 ;  /* 0x3e8000001c1c1820 */ /* 0x000fca0000400000 */
[----:B------:R-:W0:Y:S01]  /*03c0*/  MUFU.RCP R20, R20 ;  /* 0x0000001400147308 */ /* 0x000e220000001000 */
[----:B------:R-:W-:Y:S01]  /*03d0*/  @!P3 FMUL R28, R28, 16777216 ;  /* 0x4b8000001c1cb820 */ /* 0x000fe20000400000 */
[----:B------:R-:W-:-:S06]  /*03e0*/  FSEL R17, R19, 1, P0 ;  /* 0x3f80000013117808 */ /* 0x000fcc0000000000 */
[----:B------:R1:W3:Y:S01]  /*03f0*/  MUFU.RCP R14, R28 ;  /* 0x0000001c000e7308 */ /* 0x0002e20000001000 */
[----:B------:R-:W-:Y:S01]  /*0400*/  FSEL R19, R19, 1, P1 ;  /* 0x3f80000013137808 */ /* 0x000fe20000800000 */
[----:B------:R-:W-:Y:S01]  /*0410*/  @!P2 FMUL R17, R17, 16777216 ;  /* 0x4b8000001111a820 */ /* 0x000fe20000400000 */
[--C-:B--2---:R-:W-:Y:S01]  /*0420*/  FADD R9, R9, R3.reuse ;  /* 0x0000000309097221 */ /* 0x104fe20000000000 */
[----:B-1----:R-:W1:Y:S01]  /*0430*/  LDC.64 R28, c[0x0][0x240] ;  /* 0x00009000ff1c7b82 */ /* 0x002e620000000a00 */
[--C-:B------:R-:W-:Y:S01]  /*0440*/  FADD R8, R8, R3.reuse ;  /* 0x0000000308087221 */ /* 0x100fe20000000000 */
[--C-:B------:R-:W-:Y:S01]  /*0450*/  FADD R10, R10, R3.reuse ;  /* 0x000000030a0a7221 */ /* 0x100fe20000000000 */
[----:B0-----:R-:W-:Y:S01]  /*0460*/  FMUL R17, R20, R17 ;  /* 0x0000001114117220 */ /* 0x001fe20000400000 */
[----:B------:R-:W-:Y:S01]  /*0470*/  FADD R11, R11, R3 ;  /* 0x000000030b0b7221 */ /* 0x000fe20000000000 */
[----:B------:R-:W-:Y:S01]  /*0480*/  @!P3 FMUL R19, R19, 16777216 ;  /* 0x4b8000001313b820 */ /* 0x000fe20000400000 */
[C---:B-----5:R-:W-:Y:S01]  /*0490*/  FADD R20, -R2.reuse, R9 ;  /* 0x0000000902147221 */ /* 0x060fe20000000100 */
[C---:B------:R-:W-:Y:S01]  /*04a0*/  FADD R18, -R2.reuse, R8 ;  /* 0x0000000802127221 */ /* 0x040fe20000000100 */
[C---:B------:R-:W-:Y:S01]  /*04b0*/  FADD R22, -R2.reuse, R10 ;  /* 0x0000000a02167221 */ /* 0x040fe20000000100 */
[----:B------:R-:W-:Y:S01]  /*04c0*/  FADD R2, -R2, R11 ;  /* 0x0000000b02027221 */ /* 0x000fe20000000100 */
[----:B---3--:R-:W-:Y:S01]  /*04d0*/  FMUL R14, R14, R19 ;  /* 0x000000130e0e7220 */ /* 0x008fe20000400000 */
[C---:B------:R-:W-:Y:S01]  /*04e0*/  FMUL R3, R17.reuse, R20 ;  /* 0x0000001411037220 */ /* 0x040fe20000400000 */
[----:B------:R-:W-:Y:S01]  /*04f0*/  FMUL R19, R17, R18 ;  /* 0x0000001211137220 */ /* 0x000fe20000400000 */
[--C-:B------:R-:W-:Y:S01]  /*0500*/  FADD R5, R5, R15.reuse ;  /* 0x0000000f05057221 */ /* 0x100fe20000000000 */
[--C-:B------:R-:W-:Y:S01]  /*0510*/  FADD R7, R7, R15.reuse ;  /* 0x0000000f07077221 */ /* 0x100fe20000000000 */
[--C-:B------:R-:W-:Y:S01]  /*0520*/  FADD R4, R4, R15.reuse ;  /* 0x0000000f04047221 */ /* 0x100fe20000000000 */
[----:B------:R-:W-:Y:S01]  /*0530*/  FADD R6, R6, R15 ;  /* 0x0000000f06067221 */ /* 0x000fe20000000000 */
[C---:B------:R-:W-:Y:S01]  /*0540*/  FMUL R20, R17.reuse, R22 ;  /* 0x0000001611147220 */ /* 0x040fe20000400000 */
[----:B------:R-:W-:Y:S01]  /*0550*/  FMUL R18, R17, R2 ;  /* 0x0000000211127220 */ /* 0x000fe20000400000 */
[C-C-:B------:R-:W-:Y:S01]  /*0560*/  FFMA R2, R16.reuse, R3, R21.reuse ;  /* 0x0000000310027223 */ /* 0x140fe20000000015 */
[----:B------:R-:W-:Y:S01]  /*0570*/  FFMA R3, R16, R19, R21 ;  /* 0x0000001310037223 */ /* 0x000fe20000000015 */
[C---:B----4-:R-:W-:Y:S01]  /*0580*/  FADD R17, -R12.reuse, R5 ;  /* 0x000000050c117221 */ /* 0x050fe20000000100 */
[C---:B------:R-:W-:Y:S01]  /*0590*/  FADD R23, -R12.reuse, R7 ;  /* 0x000000070c177221 */ /* 0x040fe20000000100 */
[C---:B------:R-:W-:Y:S01]  /*05a0*/  FADD R15, -R12.reuse, R4 ;  /* 0x000000040c0f7221 */ /* 0x040fe20000000100 */
[----:B------:R-:W-:Y:S01]  /*05b0*/  FADD R19, -R12, R6 ;  /* 0x000000060c137221 */ /* 0x000fe20000000100 */
[C-C-:B------:R-:W-:Y:S01]  /*05c0*/  FFMA R20, R16.reuse, R20, R21.reuse ;  /* 0x0000001410147223 */ /* 0x140fe20000000015 */
[----:B------:R-:W-:Y:S01]  /*05d0*/  FFMA R21, R16, R18, R21 ;  /* 0x0000001210157223 */ /* 0x000fe20000000015 */
[C---:B------:R-:W-:Y:S01]  /*05e0*/  FMUL R17, R14.reuse, R17 ;  /* 0x000000110e117220 */ /* 0x040fe20000400000 */
[C---:B------:R-:W-:Y:S01]  /*05f0*/  FMUL R12, R14.reuse, R23 ;  /* 0x000000170e0c7220 */ /* 0x040fe20000400000 */
[C---:B------:R-:W-:Y:S01]  /*0600*/  FMUL R16, R14.reuse, R15 ;  /* 0x0000000f0e107220 */ /* 0x040fe20000400000 */
[----:B------:R-:W-:Y:S01]  /*0610*/  FMUL R14, R14, R19 ;  /* 0x000000130e0e7220 */ /* 0x000fe20000400000 */
[----:B-1----:R-:W-:-:S04]  /*0620*/  IMAD.WIDE R28, R0, 0x4, R28 ;  /* 0x00000004001c7825 */ /* 0x002fc800078e021c */
[C-C-:B------:R-:W-:Y:S01]  /*0630*/  FFMA R22, R24.reuse, R17, R13.reuse ;  /* 0x0000001118167223 */ /* 0x140fe2000000000d */
[C-C-:B------:R-:W-:Y:S01]  /*0640*/  FFMA R25, R24.reuse, R16, R13.reuse ;  /* 0x0000001018197223 */ /* 0x140fe2000000000d */
[C-C-:B------:R-:W-:Y:S01]  /*0650*/  FFMA R23, R24.reuse, R14, R13.reuse ;  /* 0x0000000e18177223 */ /* 0x140fe2000000000d */
[----:B------:R-:W-:Y:S01]  /*0660*/  FFMA R24, R24, R12, R13 ;  /* 0x0000000c18187223 */ /* 0x000fe2000000000d */
[----:B------:R-:W2:Y:S04]  /*0670*/  LDG.E.128 R16, desc[UR4][R28.64] ;  /* 0x000000041c107981 */ /* 0x000ea8000c1e1d00 */
[----:B------:R-:W3:Y:S01]  /*0680*/  LDG.E.128 R12, desc[UR4][R28.64+0x800] ;  /* 0x000800041c0c7981 */ /* 0x000ee2000c1e1d00 */
[----:B------:R-:W-:-:S04]  /*0690*/  FSETP.GEU.AND P0, PT, R25, RZ, PT ;  /* 0x000000ff1900720b */ /* 0x000fc80003f0e000 */
[----:B------:R-:W-:Y:S02]  /*06a0*/  FSEL R25, R25, RZ, P0 ;  /* 0x000000ff19197208 */ /* 0x000fe40000000000 */
[----:B------:R-:W-:Y:S02]  /*06b0*/  FSETP.GEU.AND P0, PT, R21, RZ, PT ;  /* 0x000000ff1500720b */ /* 0x000fe40003f0e000 */
[----:B------:R-:W-:Y:S02]  /*06c0*/  FSETP.GEU.AND P1, PT, R20, RZ, PT ;  /* 0x000000ff1400720b */ /* 0x000fe40003f2e000 */
[----:B------:R-:W-:-:S04]  /*06d0*/  FSETP.GEU.AND P2, PT, R22, RZ, PT ;  /* 0x000000ff1600720b */ /* 0x000fc80003f4e000 */
[----:B------:R-:W-:Y:S01]  /*06e0*/  FSEL R22, R22, RZ, P2 ;  /* 0x000000ff16167208 */ /* 0x000fe20001000000 */
[----:B------:R-:W-:Y:S04]  /*06f0*/  STG.E.128 desc[UR4][R26.64], R8 ;  /* 0x000000081a007986 */ /* 0x000fe8000c101d04 */
[----:B------:R-:W-:Y:S01]  /*0700*/  STG.E.128 desc[UR4][R26.64+0x800], R4 ;  /* 0x000800041a007986 */ /* 0x000fe2000c101d04 */
[----:B---3--:R-:W-:Y:S01]  /*0710*/  FADD R12, R12, R25 ;  /* 0x000000190c0c7221 */ /* 0x008fe20000000000 */
[----:B------:R-:W-:Y:S02]  /*0720*/  FSEL R25, R21, RZ, P0 ;  /* 0x000000ff15197208 */ /* 0x000fe40000000000 */
[----:B------:R-:W-:-:S05]  /*0730*/  FSEL R21, R20, RZ, P1 ;  /* 0x000000ff14157208 */ /* 0x000fca0000800000 */
[----:B--2---:R-:W-:Y:S02]  /*0740*/  FADD R18, R18, R21 ;  /* 0x0000001512127221 */ /* 0x004fe40000000000 */
[----:B------:R-:W0:Y:S01]  /*0750*/  LDC.64 R20, c[0x0][0x248] ;  /* 0x00009200ff147b82 */ /* 0x000e220000000a00 */
[C---:B------:R-:W-:Y:S02]  /*0760*/  FSETP.GEU.AND P0, PT, R2.reuse, RZ, PT ;  /* 0x000000ff0200720b */ /* 0x040fe40003f0e000 */
[C---:B------:R-:W-:Y:S02]  /*0770*/  FSETP.GEU.AND P1, PT, R3.reuse, RZ, PT ;  /* 0x000000ff0300720b */ /* 0x040fe40003f2e000 */
[----:B------:R-:W-:Y:S02]  /*0780*/  FSEL R2, R2, RZ, P0 ;  /* 0x000000ff02027208 */ /* 0x000fe40000000000 */
[----:B------:R-:W-:Y:S02]  /*0790*/  FSEL R3, R3, RZ, P1 ;  /* 0x000000ff03037208 */ /* 0x000fe40000800000 */
[----:B------:R-:W-:-:S02]  /*07a0*/  FSETP.GEU.AND P1, PT, R23, RZ, PT ;  /* 0x000000ff1700720b */ /* 0x000fc40003f2e000 */
[C---:B------:R-:W-:Y:S02]  /*07b0*/  FSETP.GEU.AND P0, PT, R24.reuse, RZ, PT ;  /* 0x000000ff1800720b */ /* 0x040fe40003f0e000 */
[----:B------:R-:W-:Y:S02]  /*07c0*/  FSEL R23, R23, RZ, P1 ;  /* 0x000000ff17177208 */ /* 0x000fe40000800000 */
[----:B------:R-:W-:Y:S01]  /*07d0*/  FSEL R24, R24, RZ, P0 ;  /* 0x000000ff18187208 */ /* 0x000fe20000000000 */
[----:B------:R-:W-:Y:S01]  /*07e0*/  FADD R19, R19, R25 ;  /* 0x0000001913137221 */ /* 0x000fe20000000000 */
[----:B------:R-:W-:Y:S01]  /*07f0*/  FADD R17, R17, R2 ;  /* 0x0000000211117221 */ /* 0x000fe20000000000 */
[----:B------:R-:W-:Y:S01]  /*0800*/  FADD R16, R16, R3 ;  /* 0x0000000310107221 */ /* 0x000fe20000000000 */
[----:B------:R-:W-:Y:S01]  /*0810*/  FADD R13, R13, R22 ;  /* 0x000000160d0d7221 */ /* 0x000fe20000000000 */
[----:B------:R-:W-:Y:S01]  /*0820*/  FADD R14, R14, R23 ;  /* 0x000000170e0e7221 */ /* 0x000fe20000000000 */
[----:B------:R-:W-:Y:S01]  /*0830*/  FADD R15, R15, R24 ;  /* 0x000000180f0f7221 */ /* 0x000fe20000000000 */
[----:B0-----:R-:W-:-:S05]  /*0840*/  IMAD.WIDE R20, R0, 0x4, R20 ;  /* 0x0000000400147825 */ /* 0x001fca00078e0214 */
[----:B------:R-:W-:Y:S04]  /*0850*/  STG.E.128 desc[UR4][R20.64], R16 ;  /* 0x0000001014007986 */ /* 0x000fe8000c101d04 */
[----:B------:R-:W-:Y:S01]  /*0860*/  STG.E.128 desc[UR4][R20.64+0x800], R12 ;  /* 0x0008000c14007986 */ /* 0x000fe2000c101d04 */
[----:B------:R-:W-:Y:S05]  /*0870*/  EXIT ;  /* 0x000000000000794d */ /* 0x000fea0003800000 */
.L_x_0:
[----:B------:R-:W-:-:S00]  /*0880*/  BRA `(.L_x_0) ;  /* 0xfffffffc00fc7947 */ /* 0x000fc0000383ffff */
[----:B------:R-:W-:-:S00]  /*0890*/  NOP ;  /* 0x0000000000007918 */ /* 0x000fc00000000000 */
        /* <DEDUP_REMOVED lines=14> */
.L_x_1:


//--------------------- .nv.global.init           --------------------------
	.section	.nv.global.init,"aw",@progbits
.nv.global.init:
	.type		_$_str,@object
	.size		_$_str,(_$_str_$_2 - _$_str)
_$_str:
        /*0000*/ 	.byte	0x5f, 0x5f, 0x43, 0x55, 0x44, 0x41, 0x5f, 0x46, 0x54, 0x5a, 0x00
	.type		_$_str_$_2,@object
	.size		_$_str_$_2,(.L_1 - _$_str_$_2)
_$_str_$_2:
        /*000b*/ 	.byte	0x5f, 0x5f, 0x43, 0x55, 0x44, 0x41, 0x5f, 0x50, 0x52, 0x45, 0x43, 0x5f, 0x53, 0x51, 0x52, 0x54
        /*001b*/ 	.byte	0x00
.L_1:


//--------------------- .nv.constant0.triton_poi_fused__native_batch_norm_legit_no_training_add_convolution_relu_96 --------------------------
	.section	.nv.constant0.triton_poi_fused__native_batch_norm_legit_no_training_add_convolution_relu_96,"a",@progbits
	.sectionflags	@""
	.align	4
.nv.constant0.triton_poi_fused__native_batch_norm_legit_no_training_add_convolution_relu_96:
	.zero		596
